//
// Generated by NVIDIA NVVM Compiler
//
// Compiler Build ID: CL-36424714
// Cuda compilation tools, release 13.0, V13.0.88
// Based on NVVM 20.0.0
//

.version 9.0
.target sm_100
.address_size 64

	// .globl	_Z17applyStencil1D_V4iiPKfPfS1_
.extern .shared .align 16 .b8 sdata[];

.visible .entry _Z17applyStencil1D_V4iiPKfPfS1_(
	.param .u32 _Z17applyStencil1D_V4iiPKfPfS1__param_0,
	.param .u32 _Z17applyStencil1D_V4iiPKfPfS1__param_1,
	.param .u64 .ptr .align 1 _Z17applyStencil1D_V4iiPKfPfS1__param_2,
	.param .u64 .ptr .align 1 _Z17applyStencil1D_V4iiPKfPfS1__param_3,
	.param .u64 .ptr .align 1 _Z17applyStencil1D_V4iiPKfPfS1__param_4
)
{
	.reg .pred 	%p<2>;
	.reg .b32 	%r<8>;
	.reg .b32 	%f<23>;
	.reg .b64 	%rd<10>;

	ld.param.u32 	%r2, [_Z17applyStencil1D_V4iiPKfPfS1__param_0];
	ld.param.u32 	%r3, [_Z17applyStencil1D_V4iiPKfPfS1__param_1];
	ld.param.u64 	%rd1, [_Z17applyStencil1D_V4iiPKfPfS1__param_2];
	ld.param.u64 	%rd2, [_Z17applyStencil1D_V4iiPKfPfS1__param_3];
	ld.param.u64 	%rd3, [_Z17applyStencil1D_V4iiPKfPfS1__param_4];
	mov.u32 	%r4, %ctaid.x;
	mov.u32 	%r5, %ntid.x;
	mov.u32 	%r6, %tid.x;
	mad.lo.s32 	%r7, %r4, %r5, %r6;
	add.s32 	%r1, %r7, %r2;
	setp.ge.s32 	%p1, %r1, %r3;
	@%p1 bra 	$L__BB0_2;
	cvta.to.global.u64 	%rd4, %rd1;
	cvta.to.global.u64 	%rd5, %rd2;
	cvta.to.global.u64 	%rd6, %rd3;
	ld.global.f32 	%f1, [%rd4];
	mul.wide.s32 	%rd7, %r1, 4;
	add.s64 	%rd8, %rd5, %rd7;
	ld.global.f32 	%f2, [%rd8+-12];
	fma.rn.f32 	%f3, %f1, %f2, 0f00000000;
	ld.global.f32 	%f4, [%rd4+4];
	ld.global.f32 	%f5, [%rd8+-8];
	fma.rn.f32 	%f6, %f4, %f5, %f3;
	ld.global.f32 	%f7, [%rd4+8];
	ld.global.f32 	%f8, [%rd8+-4];
	fma.rn.f32 	%f9, %f7, %f8, %f6;
	ld.global.f32 	%f10, [%rd4+12];
	ld.global.f32 	%f11, [%rd8];
	fma.rn.f32 	%f12, %f10, %f11, %f9;
	ld.global.f32 	%f13, [%rd4+16];
	ld.global.f32 	%f14, [%rd8+4];
	fma.rn.f32 	%f15, %f13, %f14, %f12;
	ld.global.f32 	%f16, [%rd4+20];
	ld.global.f32 	%f17, [%rd8+8];
	fma.rn.f32 	%f18, %f16, %f17, %f15;
	ld.global.f32 	%f19, [%rd4+24];
	ld.global.f32 	%f20, [%rd8+12];
	fma.rn.f32 	%f21, %f19, %f20, %f18;
	div.rn.f32 	%f22, %f21, 0f40E00000;
	add.s64 	%rd9, %rd6, %rd7;
	st.global.f32 	[%rd9], %f22;
$L__BB0_2:
	ret;

}
	// .globl	_Z17applyStencil1D_V5iiPKfPfS1_
.visible .entry _Z17applyStencil1D_V5iiPKfPfS1_(
	.param .u32 _Z17applyStencil1D_V5iiPKfPfS1__param_0,
	.param .u32 _Z17applyStencil1D_V5iiPKfPfS1__param_1,
	.param .u64 .ptr .align 1 _Z17applyStencil1D_V5iiPKfPfS1__param_2,
	.param .u64 .ptr .align 1 _Z17applyStencil1D_V5iiPKfPfS1__param_3,
	.param .u64 .ptr .align 1 _Z17applyStencil1D_V5iiPKfPfS1__param_4
)
{
	.reg .pred 	%p<3>;
	.reg .b32 	%r<11>;
	.reg .b32 	%f<26>;
	.reg .b64 	%rd<11>;

	ld.param.u32 	%r4, [_Z17applyStencil1D_V5iiPKfPfS1__param_0];
	ld.param.u32 	%r3, [_Z17applyStencil1D_V5iiPKfPfS1__param_1];
	ld.param.u64 	%rd2, [_Z17applyStencil1D_V5iiPKfPfS1__param_2];
	ld.param.u64 	%rd4, [_Z17applyStencil1D_V5iiPKfPfS1__param_3];
	ld.param.u64 	%rd3, [_Z17applyStencil1D_V5iiPKfPfS1__param_4];
	cvta.to.global.u64 	%rd5, %rd4;
	mov.u32 	%r5, %ctaid.x;
	mov.u32 	%r6, %ntid.x;
	mov.u32 	%r7, %tid.x;
	mad.lo.s32 	%r8, %r5, %r6, %r7;
	add.s32 	%r1, %r8, %r4;
	mul.wide.s32 	%rd6, %r1, 4;
	add.s64 	%rd1, %rd5, %rd6;
	ld.global.f32 	%f1, [%rd1];
	shl.b32 	%r9, %r7, 2;
	mov.u32 	%r10, sdata;
	add.s32 	%r2, %r10, %r9;
	st.shared.f32 	[%r2+12], %f1;
	setp.gt.u32 	%p1, %r7, 2;
	@%p1 bra 	$L__BB1_2;
	ld.global.f32 	%f2, [%rd1+-12];
	st.shared.f32 	[%r2], %f2;
	ld.global.f32 	%f3, [%rd1+2048];
	st.shared.f32 	[%r2+2060], %f3;
$L__BB1_2:
	bar.sync 	0;
	setp.ge.s32 	%p2, %r1, %r3;
	@%p2 bra 	$L__BB1_4;
	cvta.to.global.u64 	%rd7, %rd2;
	ld.global.f32 	%f4, [%rd7];
	ld.shared.f32 	%f5, [%r2];
	fma.rn.f32 	%f6, %f4, %f5, 0f00000000;
	ld.global.f32 	%f7, [%rd7+4];
	ld.shared.f32 	%f8, [%r2+4];
	fma.rn.f32 	%f9, %f7, %f8, %f6;
	ld.global.f32 	%f10, [%rd7+8];
	ld.shared.f32 	%f11, [%r2+8];
	fma.rn.f32 	%f12, %f10, %f11, %f9;
	ld.global.f32 	%f13, [%rd7+12];
	ld.shared.f32 	%f14, [%r2+12];
	fma.rn.f32 	%f15, %f13, %f14, %f12;
	ld.global.f32 	%f16, [%rd7+16];
	ld.shared.f32 	%f17, [%r2+16];
	fma.rn.f32 	%f18, %f16, %f17, %f15;
	ld.global.f32 	%f19, [%rd7+20];
	ld.shared.f32 	%f20, [%r2+20];
	fma.rn.f32 	%f21, %f19, %f20, %f18;
	ld.global.f32 	%f22, [%rd7+24];
	ld.shared.f32 	%f23, [%r2+24];
	fma.rn.f32 	%f24, %f22, %f23, %f21;
	div.rn.f32 	%f25, %f24, 0f40E00000;
	cvta.to.global.u64 	%rd8, %rd3;
	add.s64 	%rd10, %rd8, %rd6;
	st.global.f32 	[%rd10], %f25;
$L__BB1_4:
	ret;

}


// ===== COMPILED SASS (sm_100) =====

	.target	sm_100

	.elftype	@"ET_EXEC"


//--------------------- .note.nv.tkinfo           --------------------------
	.section	.note.nv.tkinfo,"",@"SHT_NOTE"
	.sectionflags	@"SHF_NOTE_NV_TKINFO"
	.tkinfo
        /*0018*/ 	.word	0x00000002
        /*0030*/ 	.string	""
        /*0030*/ 	.string	"ptxas"
        /*0030*/ 	.string	"Cuda compilation tools, release 13.0, V13.0.88"
        /*0030*/ 	.string	"Build cuda_13.0.r13.0/compiler.36424714_0"
        /*0030*/ 	.string	"-arch sm_100 -m 64 "



//--------------------- .note.nv.cuinfo           --------------------------
	.section	.note.nv.cuinfo,"",@"SHT_NOTE"
	.sectionflags	@"SHF_NOTE_NV_CUINFO"
        /*0018*/ 	.short	0x0002
        /*001a*/ 	.short	0x0064
        /*001c*/ 	.short	0x0082
	.zero		2


//--------------------- .nv.info                  --------------------------
	.section	.nv.info,"",@"SHT_CUDA_INFO"
	.align	4


	//----- nvinfo : EIATTR_REGCOUNT
	.align		4
        /*0000*/ 	.byte	0x04, 0x2f
        /*0002*/ 	.short	(.L_1 - .L_0)
	.align		4
.L_0:
        /*0004*/ 	.word	index@(_Z17applyStencil1D_V4iiPKfPfS1_)
        /*0008*/ 	.word	0x00000016


	//----- nvinfo : EIATTR_FRAME_SIZE
	.align		4
.L_1:
        /*000c*/ 	.byte	0x04, 0x11
        /*000e*/ 	.short	(.L_3 - .L_2)
	.align		4
.L_2:
        /*0010*/ 	.word	index@($__internal_1_$__cuda_sm3x_div_rn_noftz_f32_slowpath)
        /*0014*/ 	.word	0x00000000


	//----- nvinfo : EIATTR_FRAME_SIZE
	.align		4
.L_3:
        /*0018*/ 	.byte	0x04, 0x11
        /*001a*/ 	.short	(.L_5 - .L_4)
	.align		4
.L_4:
        /*001c*/ 	.word	index@(_Z17applyStencil1D_V4iiPKfPfS1_)
        /*0020*/ 	.word	0x00000000


	//----- nvinfo : EIATTR_REGCOUNT
	.align		4
.L_5:
        /*0024*/ 	.byte	0x04, 0x2f
        /*0026*/ 	.short	(.L_7 - .L_6)
	.align		4
.L_6:
        /*0028*/ 	.word	index@(_Z17applyStencil1D_V5iiPKfPfS1_)
        /*002c*/ 	.word	0x00000016


	//----- nvinfo : EIATTR_FRAME_SIZE
	.align		4
.L_7:
        /*0030*/ 	.byte	0x04, 0x11
        /*0032*/ 	.short	(.L_9 - .L_8)
	.align		4
.L_8:
        /*0034*/ 	.word	index@($__internal_0_$__cuda_sm3x_div_rn_noftz_f32_slowpath)
        /*0038*/ 	.word	0x00000000


	//----- nvinfo : EIATTR_FRAME_SIZE
	.align		4
.L_9:
        /*003c*/ 	.byte	0x04, 0x11
        /*003e*/ 	.short	(.L_11 - .L_10)
	.align		4
.L_10:
        /*0040*/ 	.word	index@(_Z17applyStencil1D_V5iiPKfPfS1_)
        /*0044*/ 	.word	0x00000000


	//----- nvinfo : EIATTR_MIN_STACK_SIZE
	.align		4
.L_11:
        /*0048*/ 	.byte	0x04, 0x12
        /*004a*/ 	.short	(.L_13 - .L_12)
	.align		4
.L_12:
        /*004c*/ 	.word	index@(_Z17applyStencil1D_V5iiPKfPfS1_)
        /*0050*/ 	.word	0x00000000


	//----- nvinfo : EIATTR_MIN_STACK_SIZE
	.align		4
.L_13:
        /*0054*/ 	.byte	0x04, 0x12
        /*0056*/ 	.short	(.L_15 - .L_14)
	.align		4
.L_14:
        /*0058*/ 	.word	index@(_Z17applyStencil1D_V4iiPKfPfS1_)
        /*005c*/ 	.word	0x00000000
.L_15:


//--------------------- .nv.compat                --------------------------
	.section	.nv.compat,"",@"SHT_CUDA_COMPAT_INFO"
	.align	4
        /*0000*/ 	.byte	0x02, 0x09, 0x00, 0x00, 0x02, 0x02, 0x01, 0x00, 0x02, 0x05, 0x05, 0x00, 0x03, 0x07, 0x01, 0x01
        /*0010*/ 	.byte	0x02, 0x03, 0x00, 0x00, 0x02, 0x06, 0x01, 0x00, 0x04, 0x0b, 0x08, 0x00, 0x01, 0x00, 0x00, 0x00
        /*0020*/ 	.byte	0x00, 0x00, 0x00, 0x00


//--------------------- .nv.info._Z17applyStencil1D_V5iiPKfPfS1_ --------------------------
	.section	.nv.info._Z17applyStencil1D_V5iiPKfPfS1_,"",@"SHT_CUDA_INFO"
	.sectionflags	@""
	.align	4


	//----- nvinfo : EIATTR_CUDA_API_VERSION
	.align		4
        /*0000*/ 	.byte	0x04, 0x37
        /*0002*/ 	.short	(.L_17 - .L_16)
.L_16:
        /*0004*/ 	.word	0x00000082


	//----- nvinfo : EIATTR_KPARAM_INFO
	.align		4
.L_17:
        /*0008*/ 	.byte	0x04, 0x17
        /*000a*/ 	.short	(.L_19 - .L_18)
.L_18:
        /*000c*/ 	.word	0x00000000
        /*0010*/ 	.short	0x0004
        /*0012*/ 	.short	0x0018
        /*0014*/ 	.byte	0x00, 0xf5, 0x21, 0x00


	//----- nvinfo : EIATTR_KPARAM_INFO
	.align		4
.L_19:
        /*0018*/ 	.byte	0x04, 0x17
        /*001a*/ 	.short	(.L_21 - .L_20)
.L_20:
        /*001c*/ 	.word	0x00000000
        /*0020*/ 	.short	0x0003
        /*0022*/ 	.short	0x0010
        /*0024*/ 	.byte	0x00, 0xf5, 0x21, 0x00


	//----- nvinfo : EIATTR_KPARAM_INFO
	.align		4
.L_21:
        /*0028*/ 	.byte	0x04, 0x17
        /*002a*/ 	.short	(.L_23 - .L_22)
.L_22:
        /*002c*/ 	.word	0x00000000
        /*0030*/ 	.short	0x0002
        /*0032*/ 	.short	0x0008
        /*0034*/ 	.byte	0x00, 0xf5, 0x21, 0x00


	//----- nvinfo : EIATTR_KPARAM_INFO
	.align		4
.L_23:
        /*0038*/ 	.byte	0x04, 0x17
        /*003a*/ 	.short	(.L_25 - .L_24)
.L_24:
        /*003c*/ 	.word	0x00000000
        /*0040*/ 	.short	0x0001
        /*0042*/ 	.short	0x0004
        /*0044*/ 	.byte	0x00, 0xf0, 0x11, 0x00


	//----- nvinfo : EIATTR_KPARAM_INFO
	.align		4
.L_25:
        /*0048*/ 	.byte	0x04, 0x17
        /*004a*/ 	.short	(.L_27 - .L_26)
.L_26:
        /*004c*/ 	.word	0x00000000
        /*0050*/ 	.short	0x0000
        /*0052*/ 	.short	0x0000
        /*0054*/ 	.byte	0x00, 0xf0, 0x11, 0x00


	//----- nvinfo : EIATTR_SPARSE_MMA_MASK
	.align		4
.L_27:
        /*0058*/ 	.byte	0x03, 0x50
        /*005a*/ 	.short	0x0000


	//----- nvinfo : EIATTR_MAXREG_COUNT
	.align		4
        /*005c*/ 	.byte	0x03, 0x1b
        /*005e*/ 	.short	0x00ff


	//----- nvinfo : EIATTR_NUM_BARRIERS
	.align		4
        /*0060*/ 	.byte	0x02, 0x4c
        /*0062*/ 	.byte	0x01
	.zero		1


	//----- nvinfo : EIATTR_MERCURY_ISA_VERSION
	.align		4
        /*0064*/ 	.byte	0x03, 0x5f
        /*0066*/ 	.short	0x0101


	//----- nvinfo : EIATTR_VRC_CTA_INIT_COUNT
	.align		4
        /*0068*/ 	.byte	0x02, 0x4a
	.zero		1
	.zero		1


	//----- nvinfo : EIATTR_EXIT_INSTR_OFFSETS
	.align		4
        /*006c*/ 	.byte	0x04, 0x1c
        /*006e*/ 	.short	(.L_29 - .L_28)


	//   ....[0]....
.L_28:
        /*0070*/ 	.word	0x00000180


	//   ....[1]....
        /*0074*/ 	.word	0x000003f0


	//----- nvinfo : EIATTR_CRS_STACK_SIZE
	.align		4
.L_29:
        /*0078*/ 	.byte	0x04, 0x1e
        /*007a*/ 	.short	(.L_31 - .L_30)
.L_30:
        /*007c*/ 	.word	0x00000000


	//----- nvinfo : EIATTR_CBANK_PARAM_SIZE
	.align		4
.L_31:
        /*0080*/ 	.byte	0x03, 0x19
        /*0082*/ 	.short	0x0020


	//----- nvinfo : EIATTR_PARAM_CBANK
	.align		4
        /*0084*/ 	.byte	0x04, 0x0a
        /*0086*/ 	.short	(.L_33 - .L_32)
	.align		4
.L_32:
        /*0088*/ 	.word	index@(.nv.constant0._Z17applyStencil1D_V5iiPKfPfS1_)
        /*008c*/ 	.short	0x0380
        /*008e*/ 	.short	0x0020


	//----- nvinfo : EIATTR_SW_WAR
	.align		4
.L_33:
        /*0090*/ 	.byte	0x04, 0x36
        /*0092*/ 	.short	(.L_35 - .L_34)
.L_34:
        /*0094*/ 	.word	0x00000008
.L_35:


//--------------------- .nv.info._Z17applyStencil1D_V4iiPKfPfS1_ --------------------------
	.section	.nv.info._Z17applyStencil1D_V4iiPKfPfS1_,"",@"SHT_CUDA_INFO"
	.sectionflags	@""
	.align	4


	//----- nvinfo : EIATTR_CUDA_API_VERSION
	.align		4
        /*0000*/ 	.byte	0x04, 0x37
        /*0002*/ 	.short	(.L_37 - .L_36)
.L_36:
        /*0004*/ 	.word	0x00000082


	//----- nvinfo : EIATTR_KPARAM_INFO
	.align		4
.L_37:
        /*0008*/ 	.byte	0x04, 0x17
        /*000a*/ 	.short	(.L_39 - .L_38)
.L_38:
        /*000c*/ 	.word	0x00000000
        /*0010*/ 	.short	0x0004
        /*0012*/ 	.short	0x0018
        /*0014*/ 	.byte	0x00, 0xf5, 0x21, 0x00


	//----- nvinfo : EIATTR_KPARAM_INFO
	.align		4
.L_39:
        /*0018*/ 	.byte	0x04, 0x17
        /*001a*/ 	.short	(.L_41 - .L_40)
.L_40:
        /*001c*/ 	.word	0x00000000
        /*0020*/ 	.short	0x0003
        /*0022*/ 	.short	0x0010
        /*0024*/ 	.byte	0x00, 0xf5, 0x21, 0x00


	//----- nvinfo : EIATTR_KPARAM_INFO
	.align		4
.L_41:
        /*0028*/ 	.byte	0x04, 0x17
        /*002a*/ 	.short	(.L_43 - .L_42)
.L_42:
        /*002c*/ 	.word	0x00000000
        /*0030*/ 	.short	0x0002
        /*0032*/ 	.short	0x0008
        /*0034*/ 	.byte	0x00, 0xf5, 0x21, 0x00


	//----- nvinfo : EIATTR_KPARAM_INFO
	.align		4
.L_43:
        /*0038*/ 	.byte	0x04, 0x17
        /*003a*/ 	.short	(.L_45 - .L_44)
.L_44:
        /*003c*/ 	.word	0x00000000
        /*0040*/ 	.short	0x0001
        /*0042*/ 	.short	0x0004
        /*0044*/ 	.byte	0x00, 0xf0, 0x11, 0x00


	//----- nvinfo : EIATTR_KPARAM_INFO
	.align		4
.L_45:
        /*0048*/ 	.byte	0x04, 0x17
        /*004a*/ 	.short	(.L_47 - .L_46)
.L_46:
        /*004c*/ 	.word	0x00000000
        /*0050*/ 	.short	0x0000
        /*0052*/ 	.short	0x0000
        /*0054*/ 	.byte	0x00, 0xf0, 0x11, 0x00


	//----- nvinfo : EIATTR_SPARSE_MMA_MASK
	.align		4
.L_47:
        /*0058*/ 	.byte	0x03, 0x50
        /*005a*/ 	.short	0x0000


	//----- nvinfo : EIATTR_MAXREG_COUNT
	.align		4
        /*005c*/ 	.byte	0x03, 0x1b
        /*005e*/ 	.short	0x00ff


	//----- nvinfo : EIATTR_MERCURY_ISA_VERSION
	.align		4
        /*0060*/ 	.byte	0x03, 0x5f
        /*0062*/ 	.short	0x0101


	//----- nvinfo : EIATTR_VRC_CTA_INIT_COUNT
	.align		4
        /*0064*/ 	.byte	0x02, 0x4a
	.zero		1
	.zero		1


	//----- nvinfo : EIATTR_EXIT_INSTR_OFFSETS
	.align		4
        /*0068*/ 	.byte	0x04, 0x1c
        /*006a*/ 	.short	(.L_49 - .L_48)


	//   ....[0]....
.L_48:
        /*006c*/ 	.word	0x00000080


	//   ....[1]....
        /*0070*/ 	.word	0x00000320


	//----- nvinfo : EIATTR_CRS_STACK_SIZE
	.align		4
.L_49:
        /*0074*/ 	.byte	0x04, 0x1e
        /*0076*/ 	.short	(.L_51 - .L_50)
.L_50:
        /*0078*/ 	.word	0x00000000


	//----- nvinfo : EIATTR_CBANK_PARAM_SIZE
	.align		4
.L_51:
        /*007c*/ 	.byte	0x03, 0x19
        /*007e*/ 	.short	0x0020


	//----- nvinfo : EIATTR_PARAM_CBANK
	.align		4
        /*0080*/ 	.byte	0x04, 0x0a
        /*0082*/ 	.short	(.L_53 - .L_52)
	.align		4
.L_52:
        /*0084*/ 	.word	index@(.nv.constant0._Z17applyStencil1D_V4iiPKfPfS1_)
        /*0088*/ 	.short	0x0380
        /*008a*/ 	.short	0x0020


	//----- nvinfo : EIATTR_SW_WAR
	.align		4
.L_53:
        /*008c*/ 	.byte	0x04, 0x36
        /*008e*/ 	.short	(.L_55 - .L_54)
.L_54:
        /*0090*/ 	.word	0x00000008
.L_55:


//--------------------- .nv.callgraph             --------------------------
	.section	.nv.callgraph,"",@"SHT_CUDA_CALLGRAPH"
	.align	4
	.sectionentsize	8
	.align		4
        /*0000*/ 	.word	0x00000000
	.align		4
        /*0004*/ 	.word	0xffffffff
	.align		4
        /*0008*/ 	.word	0x00000000
	.align		4
        /*000c*/ 	.word	0xfffffffe
	.align		4
        /*0010*/ 	.word	0x00000000
	.align		4
        /*0014*/ 	.word	0xfffffffd
	.align		4
        /*0018*/ 	.word	0x00000000
	.align		4
        /*001c*/ 	.word	0xfffffffc


//--------------------- .text._Z17applyStencil1D_V5iiPKfPfS1_ --------------------------
	.section	.text._Z17applyStencil1D_V5iiPKfPfS1_,"ax",@progbits
	.align	128
        .global         _Z17applyStencil1D_V5iiPKfPfS1_
        .type           _Z17applyStencil1D_V5iiPKfPfS1_,@function
        .size           _Z17applyStencil1D_V5iiPKfPfS1_,(.L_x_30 - _Z17applyStencil1D_V5iiPKfPfS1_)
        .other          _Z17applyStencil1D_V5iiPKfPfS1_,@"STO_CUDA_ENTRY STV_DEFAULT"
_Z17applyStencil1D_V5iiPKfPfS1_:
.text._Z17applyStencil1D_V5iiPKfPfS1_:
[----:B------:R-:W-:Y:S01]  /*0000*/  LDC R1, c[0x0][0x37c] ;  /* 0x0000df00ff017b82 */ /* 0x000fe20000000800 */
[----:B------:R-:W0:Y:S07]  /*0010*/  S2R R3, SR_TID.X ;  /* 0x0000000000037919 */ /* 0x000e2e0000002100 */
[----:B------:R-:W1:Y:S01]  /*0020*/  S2UR UR4, SR_CTAID.X ;  /* 0x00000000000479c3 */ /* 0x000e620000002500 */
[----:B------:R-:W2:Y:S01]  /*0030*/  LDCU UR5, c[0x0][0x380] ;  /* 0x00007000ff0577ac */ /* 0x000ea20008000800 */
[----:B------:R-:W3:Y:S06]  /*0040*/  LDCU.64 UR6, c[0x0][0x358] ;  /* 0x00006b00ff0677ac */ /* 0x000eec0008000a00 */
[----:B------:R-:W1:Y:S01]  /*0050*/  LDC R2, c[0x0][0x360] ;  /* 0x0000d800ff027b82 */ /* 0x000e620000000800 */
[----:B------:R-:W4:Y:S07]  /*0060*/  LDCU UR8, c[0x0][0x384] ;  /* 0x00007080ff0877ac */ /* 0x000f2e0008000800 */
[----:B------:R-:W5:Y:S01]  /*0070*/  LDC.64 R4, c[0x0][0x390] ;  /* 0x0000e400ff047b82 */ /* 0x000f620000000a00 */
[----:B0-----:R-:W-:Y:S01]  /*0080*/  ISETP.GT.U32.AND P0, PT, R3, 0x2, PT ;  /* 0x000000020300780c */ /* 0x001fe20003f04070 */
[----:B-1----:R-:W-:-:S04]  /*0090*/  IMAD R2, R2, UR4, R3 ;  /* 0x0000000402027c24 */ /* 0x002fc8000f8e0203 */
[----:B--2---:R-:W-:-:S04]  /*00a0*/  VIADD R2, R2, UR5 ;  /* 0x0000000502027c36 */ /* 0x004fc80008000000 */
[----:B-----5:R-:W-:-:S05]  /*00b0*/  IMAD.WIDE R4, R2, 0x4, R4 ;  /* 0x0000000402047825 */ /* 0x020fca00078e0204 */
[----:B---3--:R-:W2:Y:S04]  /*00c0*/  LDG.E R0, desc[UR6][R4.64] ;  /* 0x0000000604007981 */ /* 0x008ea8000c1e1900 */
[----:B------:R-:W3:Y:S04]  /*00d0*/  @!P0 LDG.E R6, desc[UR6][R4.64+-0xc] ;  /* 0xfffff40604068981 */ /* 0x000ee8000c1e1900 */
[----:B------:R-:W5:Y:S01]  /*00e0*/  @!P0 LDG.E R8, desc[UR6][R4.64+0x800] ;  /* 0x0008000604088981 */ /* 0x000f62000c1e1900 */
[----:B------:R-:W0:Y:S01]  /*00f0*/  S2UR UR5, SR_CgaCtaId ;  /* 0x00000000000579c3 */ /* 0x000e220000008800 */
[----:B------:R-:W-:Y:S01]  /*0100*/  UMOV UR4, 0x400 ;  /* 0x0000040000047882 */ /* 0x000fe20000000000 */
[----:B----4-:R-:W-:Y:S01]  /*0110*/  ISETP.GE.AND P1, PT, R2, UR8, PT ;  /* 0x0000000802007c0c */ /* 0x010fe2000bf26270 */
[----:B0-----:R-:W-:-:S06]  /*0120*/  ULEA UR4, UR5, UR4, 0x18 ;  /* 0x0000000405047291 */ /* 0x001fcc000f8ec0ff */
[----:B------:R-:W-:-:S05]  /*0130*/  LEA R3, R3, UR4, 0x2 ;  /* 0x0000000403037c11 */ /* 0x000fca000f8e10ff */
[----:B--2---:R0:W-:Y:S04]  /*0140*/  STS [R3+0xc], R0 ;  /* 0x00000c0003007388 */ /* 0x0041e80000000800 */
[----:B---3--:R0:W-:Y:S04]  /*0150*/  @!P0 STS [R3], R6 ;  /* 0x0000000603008388 */ /* 0x0081e80000000800 */
[----:B-----5:R0:W-:Y:S01]  /*0160*/  @!P0 STS [R3+0x80c], R8 ;  /* 0x00080c0803008388 */ /* 0x0201e20000000800 */
[----:B------:R-:W-:Y:S06]  /*0170*/  BAR.SYNC.DEFER_BLOCKING 0x0 ;  /* 0x0000000000007b1d */ /* 0x000fec0000010000 */
[----:B------:R-:W-:Y:S05]  /*0180*/  @P1 EXIT ;  /* 0x000000000000194d */ /* 0x000fea0003800000 */
[----:B------:R-:W1:Y:S01]  /*0190*/  LDC.64 R4, c[0x0][0x388] ;  /* 0x0000e200ff047b82 */ /* 0x000e620000000a00 */
[----:B------:R-:W2:Y:S04]  /*01a0*/  LDS R7, [R3] ;  /* 0x0000000003077984 */ /* 0x000ea80000000800 */
[----:B0-----:R-:W0:Y:S04]  /*01b0*/  LDS R6, [R3+0x4] ;  /* 0x0000040003067984 */ /* 0x001e280000000800 */
[----:B------:R-:W3:Y:S04]  /*01c0*/  LDS R8, [R3+0x8] ;  /* 0x0000080003087984 */ /* 0x000ee80000000800 */
[----:B------:R-:W4:Y:S04]  /*01d0*/  LDS R10, [R3+0xc] ;  /* 0x00000c00030a7984 */ /* 0x000f280000000800 */
[----:B------:R-:W5:Y:S04]  /*01e0*/  LDS R12, [R3+0x10] ;  /* 0x00001000030c7984 */ /* 0x000f680000000800 */
[----:B------:R-:W5:Y:S04]  /*01f0*/  LDS R14, [R3+0x14] ;  /* 0x00001400030e7984 */ /* 0x000f680000000800 */
[----:B-1----:R-:W2:Y:S04]  /*0200*/  LDG.E R0, desc[UR6][R4.64] ;  /* 0x0000000604007981 */ /* 0x002ea8000c1e1900 */
[----:B------:R-:W0:Y:S04]  /*0210*/  LDG.E R9, desc[UR6][R4.64+0x4] ;  /* 0x0000040604097981 */ /* 0x000e28000c1e1900 */
[----:B------:R-:W3:Y:S04]  /*0220*/  LDG.E R11, desc[UR6][R4.64+0x8] ;  /* 0x00000806040b7981 */ /* 0x000ee8000c1e1900 */
[----:B------:R-:W4:Y:S04]  /*0230*/  LDG.E R13, desc[UR6][R4.64+0xc] ;  /* 0x00000c06040d7981 */ /* 0x000f28000c1e1900 */
[----:B------:R-:W5:Y:S04]  /*0240*/  LDG.E R15, desc[UR6][R4.64+0x10] ;  /* 0x00001006040f7981 */ /* 0x000f68000c1e1900 */
[----:B------:R-:W5:Y:S04]  /*0250*/  LDG.E R17, desc[UR6][R4.64+0x14] ;  /* 0x0000140604117981 */ /* 0x000f68000c1e1900 */
[----:B------:R1:W5:Y:S01]  /*0260*/  LDG.E R19, desc[UR6][R4.64+0x18] ;  /* 0x0000180604137981 */ /* 0x000362000c1e1900 */
[----:B------:R-:W-:Y:S03]  /*0270*/  BSSY.RECONVERGENT B1, `(.L_x_0) ;  /* 0x0000014000017945 */ /* 0x000fe60003800200 */
[----:B------:R1:W5:Y:S02]  /*0280*/  LDS R16, [R3+0x18] ;  /* 0x0000180003107984 */ /* 0x0003640000000800 */
[----:B-1----:R-:W-:-:S02]  /*0290*/  IMAD.MOV.U32 R5, RZ, RZ, 0x3e124925 ;  /* 0x3e124925ff057424 */ /* 0x002fc400078e00ff */
[----:B------:R-:W-:-:S04]  /*02a0*/  IMAD.MOV.U32 R4, RZ, RZ, 0x40e00000 ;  /* 0x40e00000ff047424 */ /* 0x000fc800078e00ff */
[----:B------:R-:W-:-:S04]  /*02b0*/  FFMA R4, R5, -R4, 1 ;  /* 0x3f80000005047423 */ /* 0x000fc80000000804 */
[----:B------:R-:W-:Y:S01]  /*02c0*/  FFMA R3, R4, R5, 0.14285714924335479736 ;  /* 0x3e12492504037423 */ /* 0x000fe20000000005 */
[----:B--2---:R-:W-:-:S04]  /*02d0*/  FFMA R0, R0, R7, RZ ;  /* 0x0000000700007223 */ /* 0x004fc800000000ff */
[----:B0-----:R-:W-:-:S04]  /*02e0*/  FFMA R0, R9, R6, R0 ;  /* 0x0000000609007223 */ /* 0x001fc80000000000 */
[----:B---3--:R-:W-:-:S04]  /*02f0*/  FFMA R0, R11, R8, R0 ;  /* 0x000000080b007223 */ /* 0x008fc80000000000 */
[----:B----4-:R-:W-:-:S04]  /*0300*/  FFMA R0, R13, R10, R0 ;  /* 0x0000000a0d007223 */ /* 0x010fc80000000000 */
[----:B-----5:R-:W-:-:S04]  /*0310*/  FFMA R0, R15, R12, R0 ;  /* 0x0000000c0f007223 */ /* 0x020fc80000000000 */
[----:B------:R-:W-:-:S04]  /*0320*/  FFMA R0, R17, R14, R0 ;  /* 0x0000000e11007223 */ /* 0x000fc80000000000 */
[----:B------:R-:W-:-:S04]  /*0330*/  FFMA R0, R19, R16, R0 ;  /* 0x0000001013007223 */ /* 0x000fc80000000000 */
[----:B------:R-:W0:Y:S01]  /*0340*/  FCHK P0, R0, 7 ;  /* 0x40e0000000007902 */ /* 0x000e220000000000 */
[----:B------:R-:W-:-:S04]  /*0350*/  FFMA R4, R0, R3, RZ ;  /* 0x0000000300047223 */ /* 0x000fc800000000ff */
[----:B------:R-:W-:-:S04]  /*0360*/  FFMA R5, R4, -7, R0 ;  /* 0xc0e0000004057823 */ /* 0x000fc80000000000 */
[----:B------:R-:W-:Y:S01]  /*0370*/  FFMA R7, R3, R5, R4 ;  /* 0x0000000503077223 */ /* 0x000fe20000000004 */
[----:B0-----:R-:W-:Y:S06]  /*0380*/  @!P0 BRA `(.L_x_1) ;  /* 0x0000000000088947 */ /* 0x001fec0003800000 */
[----:B------:R-:W-:-:S07]  /*0390*/  MOV R4, 0x3b0 ;  /* 0x000003b000047802 */ /* 0x000fce0000000f00 */
[----:B------:R-:W-:Y:S05]  /*03a0*/  CALL.REL.NOINC `($__internal_0_$__cuda_sm3x_div_rn_noftz_f32_slowpath) ;  /* 0x0000000000147944 */ /* 0x000fea0003c00000 */
.L_x_1:
[----:B------:R-:W-:Y:S05]  /*03b0*/  BSYNC.RECONVERGENT B1 ;  /* 0x0000000000017941 */ /* 0x000fea0003800200 */
.L_x_0:
[----:B------:R-:W0:Y:S02]  /*03c0*/  LDC.64 R4, c[0x0][0x398] ;  /* 0x0000e600ff047b82 */ /* 0x000e240000000a00 */
[----:B0-----:R-:W-:-:S05]  /*03d0*/  IMAD.WIDE R2, R2, 0x4, R4 ;  /* 0x0000000402027825 */ /* 0x001fca00078e0204 */
[----:B------:R-:W-:Y:S01]  /*03e0*/  STG.E desc[UR6][R2.64], R7 ;  /* 0x0000000702007986 */ /* 0x000fe2000c101906 */
[----:B------:R-:W-:Y:S05]  /*03f0*/  EXIT ;  /* 0x000000000000794d */ /* 0x000fea0003800000 */
        .weak           $__internal_0_$__cuda_sm3x_div_rn_noftz_f32_slowpath
        .type           $__internal_0_$__cuda_sm3x_div_rn_noftz_f32_slowpath,@function
        .size           $__internal_0_$__cuda_sm3x_div_rn_noftz_f32_slowpath,(.L_x_30 - $__internal_0_$__cuda_sm3x_div_rn_noftz_f32_slowpath)
$__internal_0_$__cuda_sm3x_div_rn_noftz_f32_slowpath:
[----:B------:R-:W-:Y:S01]  /*0400*/  SHF.R.U32.HI R3, RZ, 0x17, R0 ;  /* 0x00000017ff037819 */ /* 0x000fe20000011600 */
[----:B------:R-:W-:Y:S04]  /*0410*/  BSSY.RECONVERGENT B0, `(.L_x_2) ;  /* 0x000005c000007945 */ /* 0x000fe80003800200 */
[----:B------:R-:W-:Y:S01]  /*0420*/  BSSY.RELIABLE B2, `(.L_x_3) ;  /* 0x000001a000027945 */ /* 0x000fe20003800100 */
[----:B------:R-:W-:Y:S02]  /*0430*/  MOV R5, R0 ;  /* 0x0000000000057202 */ /* 0x000fe40000000f00 */
[----:B------:R-:W-:-:S05]  /*0440*/  LOP3.LUT R3, R3, 0xff, RZ, 0xc0, !PT ;  /* 0x000000ff03037812 */ /* 0x000fca00078ec0ff */
[----:B------:R-:W-:-:S05]  /*0450*/  VIADD R7, R3, 0xffffffff ;  /* 0xffffffff03077836 */ /* 0x000fca0000000000 */
[----:B------:R-:W-:-:S13]  /*0460*/  ISETP.GT.U32.OR P0, PT, R7, 0xfd, !PT ;  /* 0x000000fd0700780c */ /* 0x000fda0007f04470 */
[----:B------:R-:W-:Y:S01]  /*0470*/  @!P0 IMAD.MOV.U32 R6, RZ, RZ, RZ ;  /* 0x000000ffff068224 */ /* 0x000fe200078e00ff */
[----:B------:R-:W-:Y:S06]  /*0480*/  @!P0 BRA `(.L_x_4) ;  /* 0x00000000004c8947 */ /* 0x000fec0003800000 */
[----:B------:R-:W-:-:S13]  /*0490*/  FSETP.GTU.FTZ.AND P0, PT, |R0|, +INF , PT ;  /* 0x7f8000000000780b */ /* 0x000fda0003f1c200 */
[----:B------:R-:W-:Y:S05]  /*04a0*/  @P0 BREAK.RELIABLE B2 ;  /* 0x0000000000020942 */ /* 0x000fea0003800100 */
[----:B------:R-:W-:Y:S05]  /*04b0*/  @P0 BRA `(.L_x_5) ;  /* 0x0000000400400947 */ /* 0x000fea0003800000 */
[----:B------:R-:W-:-:S05]  /*04c0*/  IMAD.MOV.U32 R6, RZ, RZ, 0x40e00000 ;  /* 0x40e00000ff067424 */ /* 0x000fca00078e00ff */
[----:B------:R-:W-:-:S13]  /*04d0*/  LOP3.LUT P0, RZ, R6, 0x7fffffff, R5, 0xc8, !PT ;  /* 0x7fffffff06ff7812 */ /* 0x000fda000780c805 */
[----:B------:R-:W-:Y:S05]  /*04e0*/  @!P0 BREAK.RELIABLE B2 ;  /* 0x0000000000028942 */ /* 0x000fea0003800100 */
[----:B------:R-:W-:Y:S05]  /*04f0*/  @!P0 BRA `(.L_x_6) ;  /* 0x0000000400288947 */ /* 0x000fea0003800000 */
[----:B------:R-:W-:-:S13]  /*0500*/  LOP3.LUT P0, RZ, R5, 0x7fffffff, RZ, 0xc0, !PT ;  /* 0x7fffffff05ff7812 */ /* 0x000fda000780c0ff */
[----:B------:R-:W-:Y:S05]  /*0510*/  @!P0 BREAK.RELIABLE B2 ;  /* 0x0000000000028942 */ /* 0x000fea0003800100 */
[----:B------:R-:W-:Y:S05]  /*0520*/  @!P0 BRA `(.L_x_7) ;  /* 0x0000000400148947 */ /* 0x000fea0003800000 */
[----:B------:R-:W-:Y:S02]  /*0530*/  FSETP.NEU.FTZ.AND P0, PT, |R0|, +INF , PT ;  /* 0x7f8000000000780b */ /* 0x000fe40003f1d200 */
[----:B------:R-:W-:-:S04]  /*0540*/  LOP3.LUT P1, RZ, R6, 0x7fffffff, RZ, 0xc0, !PT ;  /* 0x7fffffff06ff7812 */ /* 0x000fc8000782c0ff */
[----:B------:R-:W-:-:S13]  /*0550*/  PLOP3.LUT P0, PT, P0, P1, PT, 0x2f, 0xf2 ;  /* 0x0000000000f2781c */ /* 0x000fda0000702577 */
[----:B------:R-:W-:Y:S05]  /*0560*/  @P0 BREAK.RELIABLE B2 ;  /* 0x0000000000020942 */ /* 0x000fea0003800100 */
[----:B------:R-:W-:Y:S05]  /*0570*/  @P0 BRA `(.L_x_8) ;  /* 0x0000000000f40947 */ /* 0x000fea0003800000 */
[----:B------:R-:W-:-:S13]  /*0580*/  ISETP.GE.AND P0, PT, R7, RZ, PT ;  /* 0x000000ff0700720c */ /* 0x000fda0003f06270 */
[----:B------:R-:W-:Y:S02]  /*0590*/  @P0 IMAD.MOV.U32 R6, RZ, RZ, RZ ;  /* 0x000000ffff060224 */ /* 0x000fe400078e00ff */
[----:B------:R-:W-:Y:S01]  /*05a0*/  @!P0 FFMA R5, R0, 1.84467440737095516160e+19, RZ ;  /* 0x5f80000000058823 */ /* 0x000fe200000000ff */
[----:B------:R-:W-:-:S07]  /*05b0*/  @!P0 MOV R6, 0xffffffc0 ;  /* 0xffffffc000068802 */ /* 0x000fce0000000f00 */
.L_x_4:
[----:B------:R-:W-:Y:S05]  /*05c0*/  BSYNC.RELIABLE B2 ;  /* 0x0000000000027941 */ /* 0x000fea0003800100 */
.L_x_3:
[----:B------:R-:W-:Y:S01]  /*05d0*/  UMOV UR4, 0x40e00000 ;  /* 0x40e0000000047882 */ /* 0x000fe20000000000 */
[----:B------:R-:W-:Y:S01]  /*05e0*/  VIADD R3, R3, 0xffffff81 ;  /* 0xffffff8103037836 */ /* 0x000fe20000000000 */
[----:B------:R-:W-:Y:S01]  /*05f0*/  UIADD3 UR4, UPT, UPT, UR4, -0x1000000, URZ ;  /* 0xff00000004047890 */ /* 0x000fe2000fffe0ff */
[----:B------:R-:W-:Y:S02]  /*0600*/  BSSY.RECONVERGENT B2, `(.L_x_9) ;  /* 0x0000033000027945 */ /* 0x000fe40003800200 */
[----:B------:R-:W-:Y:S01]  /*0610*/  IMAD R0, R3, -0x800000, R5 ;  /* 0xff80000003007824 */ /* 0x000fe200078e0205 */
[----:B------:R-:W-:Y:S02]  /*0620*/  IADD3 R6, PT, PT, R6, -0x2, R3 ;  /* 0xfffffffe06067810 */ /* 0x000fe40007ffe003 */
[----:B------:R-:W-:-:S03]  /*0630*/  FADD.FTZ R9, -RZ, -UR4 ;  /* 0x80000004ff097e21 */ /* 0x000fc60008010100 */
[----:B------:R-:W0:Y:S02]  /*0640*/  MUFU.RCP R7, UR4 ;  /* 0x0000000400077d08 */ /* 0x000e240008001000 */
[----:B0-----:R-:W-:-:S04]  /*0650*/  FFMA R8, R7, R9, 1 ;  /* 0x3f80000007087423 */ /* 0x001fc80000000009 */
[----:B------:R-:W-:-:S04]  /*0660*/  FFMA R7, R7, R8, R7 ;  /* 0x0000000807077223 */ /* 0x000fc80000000007 */
[----:B------:R-:W-:-:S04]  /*0670*/  FFMA R8, R0, R7, RZ ;  /* 0x0000000700087223 */ /* 0x000fc800000000ff */
[----:B------:R-:W-:-:S04]  /*0680*/  FFMA R5, R9, R8, R0 ;  /* 0x0000000809057223 */ /* 0x000fc80000000000 */
[----:B------:R-:W-:-:S04]  /*0690*/  FFMA R8, R7, R5, R8 ;  /* 0x0000000507087223 */ /* 0x000fc80000000008 */
[----:B------:R-:W-:-:S04]  /*06a0*/  FFMA R9, R9, R8, R0 ;  /* 0x0000000809097223 */ /* 0x000fc80000000000 */
[----:B------:R-:W-:-:S05]  /*06b0*/  FFMA R5, R7, R9, R8 ;  /* 0x0000000907057223 */ /* 0x000fca0000000008 */
[----:B------:R-:W-:-:S04]  /*06c0*/  SHF.R.U32.HI R0, RZ, 0x17, R5 ;  /* 0x00000017ff007819 */ /* 0x000fc80000011605 */
[----:B------:R-:W-:-:S05]  /*06d0*/  LOP3.LUT R0, R0, 0xff, RZ, 0xc0, !PT ;  /* 0x000000ff00007812 */ /* 0x000fca00078ec0ff */
[----:B------:R-:W-:-:S04]  /*06e0*/  IMAD.IADD R10, R0, 0x1, R6 ;  /* 0x00000001000a7824 */ /* 0x000fc800078e0206 */
[----:B------:R-:W-:-:S05]  /*06f0*/  VIADD R0, R10, 0xffffffff ;  /* 0xffffffff0a007836 */ /* 0x000fca0000000000 */
[----:B------:R-:W-:-:S13]  /*0700*/  ISETP.GE.U32.AND P0, PT, R0, 0xfe, PT ;  /* 0x000000fe0000780c */ /* 0x000fda0003f06070 */
[----:B------:R-:W-:Y:S05]  /*0710*/  @!P0 BRA `(.L_x_10) ;  /* 0x0000000000808947 */ /* 0x000fea0003800000 */
[----:B------:R-:W-:-:S13]  /*0720*/  ISETP.GT.AND P0, PT, R10, 0xfe, PT ;  /* 0x000000fe0a00780c */ /* 0x000fda0003f04270 */
[----:B------:R-:W-:Y:S05]  /*0730*/  @P0 BRA `(.L_x_11) ;  /* 0x00000000006c0947 */ /* 0x000fea0003800000 */
[----:B------:R-:W-:-:S13]  /*0740*/  ISETP.GE.AND P0, PT, R10, 0x1, PT ;  /* 0x000000010a00780c */ /* 0x000fda0003f06270 */
[----:B------:R-:W-:Y:S05]  /*0750*/  @P0 BRA `(.L_x_12) ;  /* 0x0000000000740947 */ /* 0x000fea0003800000 */
[----:B------:R-:W-:Y:S02]  /*0760*/  ISETP.GE.AND P0, PT, R10, -0x18, PT ;  /* 0xffffffe80a00780c */ /* 0x000fe40003f06270 */
[----:B------:R-:W-:-:S11]  /*0770*/  LOP3.LUT R5, R5, 0x80000000, RZ, 0xc0, !PT ;  /* 0x8000000005057812 */ /* 0x000fd600078ec0ff */
[----:B------:R-:W-:Y:S05]  /*0780*/  @!P0 BRA `(.L_x_12) ;  /* 0x0000000000688947 */ /* 0x000fea0003800000 */
[CCC-:B------:R-:W-:Y:S01]  /*0790*/  FFMA.RZ R0, R7.reuse, R9.reuse, R8.reuse ;  /* 0x0000000907007223 */ /* 0x1c0fe2000000c008 */
[C---:B------:R-:W-:Y:S02]  /*07a0*/  IADD3 R6, PT, PT, R10.reuse, 0x20, RZ ;  /* 0x000000200a067810 */ /* 0x040fe40007ffe0ff */
[----:B------:R-:W-:Y:S02]  /*07b0*/  ISETP.NE.AND P2, PT, R10, RZ, PT ;  /* 0x000000ff0a00720c */ /* 0x000fe40003f45270 */
[----:B------:R-:W-:Y:S01]  /*07c0*/  LOP3.LUT R3, R0, 0x7fffff, RZ, 0xc0, !PT ;  /* 0x007fffff00037812 */ /* 0x000fe200078ec0ff */
[CCC-:B------:R-:W-:Y:S01]  /*07d0*/  FFMA.RP R0, R7.reuse, R9.reuse, R8.reuse ;  /* 0x0000000907007223 */ /* 0x1c0fe20000008008 */
[----:B------:R-:W-:Y:S01]  /*07e0*/  FFMA.RM R7, R7, R9, R8 ;  /* 0x0000000907077223 */ /* 0x000fe20000004008 */
[----:B------:R-:W-:Y:S01]  /*07f0*/  IMAD.MOV R8, RZ, RZ, -R10 ;  /* 0x000000ffff087224 */ /* 0x000fe200078e0a0a */
[----:B------:R-:W-:Y:S02]  /*0800*/  LOP3.LUT R3, R3, 0x800000, RZ, 0xfc, !PT ;  /* 0x0080000003037812 */ /* 0x000fe400078efcff */
[----:B------:R-:W-:-:S02]  /*0810*/  ISETP.NE.AND P1, PT, R10, RZ, PT ;  /* 0x000000ff0a00720c */ /* 0x000fc40003f25270 */
[----:B------:R-:W-:Y:S02]  /*0820*/  SHF.L.U32 R6, R3, R6, RZ ;  /* 0x0000000603067219 */ /* 0x000fe400000006ff */
[----:B------:R-:W-:Y:S02]  /*0830*/  FSETP.NEU.FTZ.AND P0, PT, R0, R7, PT ;  /* 0x000000070000720b */ /* 0x000fe40003f1d000 */
[----:B------:R-:W-:Y:S02]  /*0840*/  SEL R0, R8, RZ, P2 ;  /* 0x000000ff08007207 */ /* 0x000fe40001000000 */
[----:B------:R-:W-:Y:S02]  /*0850*/  ISETP.NE.AND P1, PT, R6, RZ, P1 ;  /* 0x000000ff0600720c */ /* 0x000fe40000f25270 */
[----:B------:R-:W-:Y:S02]  /*0860*/  SHF.R.U32.HI R0, RZ, R0, R3 ;  /* 0x00000000ff007219 */ /* 0x000fe40000011603 */
[----:B------:R-:W-:-:S02]  /*0870*/  PLOP3.LUT P0, PT, P0, P1, PT, 0xf8, 0x8f ;  /* 0x00000000008f781c */ /* 0x000fc40000703f70 */
[----:B------:R-:W-:Y:S02]  /*0880*/  SHF.R.U32.HI R6, RZ, 0x1, R0 ;  /* 0x00000001ff067819 */ /* 0x000fe40000011600 */
[----:B------:R-:W-:-:S04]  /*0890*/  SEL R3, RZ, 0x1, !P0 ;  /* 0x00000001ff037807 */ /* 0x000fc80004000000 */
[----:B------:R-:W-:-:S04]  /*08a0*/  LOP3.LUT R3, R3, 0x1, R6, 0xf8, !PT ;  /* 0x0000000103037812 */ /* 0x000fc800078ef806 */
[----:B------:R-:W-:-:S05]  /*08b0*/  LOP3.LUT R3, R3, R0, RZ, 0xc0, !PT ;  /* 0x0000000003037212 */ /* 0x000fca00078ec0ff */
[----:B------:R-:W-:-:S05]  /*08c0*/  IMAD.IADD R6, R6, 0x1, R3 ;  /* 0x0000000106067824 */ /* 0x000fca00078e0203 */
[----:B------:R-:W-:Y:S01]  /*08d0*/  LOP3.LUT R5, R6, R5, RZ, 0xfc, !PT ;  /* 0x0000000506057212 */ /* 0x000fe200078efcff */
[----:B------:R-:W-:Y:S06]  /*08e0*/  BRA `(.L_x_12) ;  /* 0x0000000000107947 */ /* 0x000fec0003800000 */
.L_x_11:
[----:B------:R-:W-:-:S04]  /*08f0*/  LOP3.LUT R5, R5, 0x80000000, RZ, 0xc0, !PT ;  /* 0x8000000005057812 */ /* 0x000fc800078ec0ff */
[----:B------:R-:W-:Y:S01]  /*0900*/  LOP3.LUT R5, R5, 0x7f800000, RZ, 0xfc, !PT ;  /* 0x7f80000005057812 */ /* 0x000fe200078efcff */
[----:B------:R-:W-:Y:S06]  /*0910*/  BRA `(.L_x_12) ;  /* 0x0000000000047947 */ /* 0x000fec0003800000 */
.L_x_10:
[----:B------:R-:W-:-:S07]  /*0920*/  IMAD R5, R6, 0x800000, R5 ;  /* 0x0080000006057824 */ /* 0x000fce00078e0205 */
.L_x_12:
[----:B------:R-:W-:Y:S05]  /*0930*/  BSYNC.RECONVERGENT B2 ;  /* 0x0000000000027941 */ /* 0x000fea0003800200 */
.L_x_9:
[----:B------:R-:W-:Y:S05]  /*0940*/  BRA `(.L_x_13) ;  /* 0x0000000000207947 */ /* 0x000fea0003800000 */
.L_x_8:
[----:B------:R-:W-:-:S04]  /*0950*/  LOP3.LUT R5, R6, 0x80000000, R5, 0x48, !PT ;  /* 0x8000000006057812 */ /* 0x000fc800078e4805 */
[----:B------:R-:W-:Y:S01]  /*0960*/  LOP3.LUT R5, R5, 0x7f800000, RZ, 0xfc, !PT ;  /* 0x7f80000005057812 */ /* 0x000fe200078efcff */
[----:B------:R-:W-:Y:S06]  /*0970*/  BRA `(.L_x_13) ;  /* 0x0000000000147947 */ /* 0x000fec0003800000 */
.L_x_7:
[----:B------:R-:W-:Y:S01]  /*0980*/  LOP3.LUT R5, R6, 0x80000000, R5, 0x48, !PT ;  /* 0x8000000006057812 */ /* 0x000fe200078e4805 */
[----:B------:R-:W-:Y:S06]  /*0990*/  BRA `(.L_x_13) ;  /* 0x00000000000c7947 */ /* 0x000fec0003800000 */
.L_x_6:
[----:B------:R-:W0:Y:S01]  /*09a0*/  MUFU.RSQ R5, -QNAN ;  /* 0xffc0000000057908 */ /* 0x000e220000001400 */
[----:B------:R-:W-:Y:S05]  /*09b0*/  BRA `(.L_x_13) ;  /* 0x0000000000047947 */ /* 0x000fea0003800000 */
.L_x_5:
[----:B------:R-:W-:-:S07]  /*09c0*/  FADD.FTZ R5, R0, 7 ;  /* 0x40e0000000057421 */ /* 0x000fce0000010000 */
.L_x_13:
[----:B------:R-:W-:Y:S05]  /*09d0*/  BSYNC.RECONVERGENT B0 ;  /* 0x0000000000007941 */ /* 0x000fea0003800200 */
.L_x_2:
[----:B0-----:R-:W-:Y:S01]  /*09e0*/  MOV R7, R5 ;  /* 0x0000000500077202 */ /* 0x001fe20000000f00 */
[----:B------:R-:W-:-:S04]  /*09f0*/  IMAD.MOV.U32 R5, RZ, RZ, 0x0 ;  /* 0x00000000ff057424 */ /* 0x000fc800078e00ff */
[----:B------:R-:W-:Y:S05]  /*0a00*/  RET.REL.NODEC R4 `(_Z17applyStencil1D_V5iiPKfPfS1_) ;  /* 0xfffffff4047c7950 */ /* 0x000fea0003c3ffff */
.L_x_14:
[----:B------:R-:W-:-:S00]  /*0a10*/  BRA `(.L_x_14) ;  /* 0xfffffffc00fc7947 */ /* 0x000fc0000383ffff */
[----:B------:R-:W-:-:S00]  /*0a20*/  NOP ;  /* 0x0000000000007918 */ /* 0x000fc00000000000 */
        /* <DEDUP_REMOVED lines=13> */
.L_x_30:


//--------------------- .text._Z17applyStencil1D_V4iiPKfPfS1_ --------------------------
	.section	.text._Z17applyStencil1D_V4iiPKfPfS1_,"ax",@progbits
	.align	128
        .global         _Z17applyStencil1D_V4iiPKfPfS1_
        .type           _Z17applyStencil1D_V4iiPKfPfS1_,@function
        .size           _Z17applyStencil1D_V4iiPKfPfS1_,(.L_x_31 - _Z17applyStencil1D_V4iiPKfPfS1_)
        .other          _Z17applyStencil1D_V4iiPKfPfS1_,@"STO_CUDA_ENTRY STV_DEFAULT"
_Z17applyStencil1D_V4iiPKfPfS1_:
.text._Z17applyStencil1D_V4iiPKfPfS1_:
[----:B------:R-:W-:Y:S01]  /*0000*/  LDC R1, c[0x0][0x37c] ;  /* 0x0000df00ff017b82 */ /* 0x000fe20000000800 */
[----:B------:R-:W0:Y:S07]  /*0010*/  S2R R3, SR_TID.X ;  /* 0x0000000000037919 */ /* 0x000e2e0000002100 */
[----:B------:R-:W0:Y:S01]  /*0020*/  S2UR UR4, SR_CTAID.X ;  /* 0x00000000000479c3 */ /* 0x000e220000002500 */
[----:B------:R-:W1:Y:S07]  /*0030*/  LDCU.64 UR6, c[0x0][0x380] ;  /* 0x00007000ff0677ac */ /* 0x000e6e0008000a00 */
[----:B------:R-:W0:Y:S02]  /*0040*/  LDC R2, c[0x0][0x360] ;  /* 0x0000d800ff027b82 */ /* 0x000e240000000800 */
[----:B0-----:R-:W-:-:S04]  /*0050*/  IMAD R2, R2, UR4, R3 ;  /* 0x0000000402027c24 */ /* 0x001fc8000f8e0203 */
[----:B-1----:R-:W-:-:S05]  /*0060*/  VIADD R2, R2, UR6 ;  /* 0x0000000602027c36 */ /* 0x002fca0008000000 */
[----:B------:R-:W-:-:S13]  /*0070*/  ISETP.GE.AND P0, PT, R2, UR7, PT ;  /* 0x0000000702007c0c */ /* 0x000fda000bf06270 */
[----:B------:R-:W-:Y:S05]  /*0080*/  @P0 EXIT ;  /* 0x000000000000094d */ /* 0x000fea0003800000 */
[----:B------:R-:W0:Y:S01]  /*0090*/  LDC.64 R6, c[0x0][0x390] ;  /* 0x0000e400ff067b82 */ /* 0x000e220000000a00 */
[----:B------:R-:W1:Y:S07]  /*00a0*/  LDCU.64 UR6, c[0x0][0x358] ;  /* 0x00006b00ff0677ac */ /* 0x000e6e0008000a00 */
[----:B------:R-:W2:Y:S01]  /*00b0*/  LDC.64 R4, c[0x0][0x388] ;  /* 0x0000e200ff047b82 */ /* 0x000ea20000000a00 */
[----:B0-----:R-:W-:-:S05]  /*00c0*/  IMAD.WIDE R6, R2, 0x4, R6 ;  /* 0x0000000402067825 */ /* 0x001fca00078e0206 */
[----:B-1----:R-:W3:Y:S04]  /*00d0*/  LDG.E R3, desc[UR6][R6.64+-0xc] ;  /* 0xfffff40606037981 */ /* 0x002ee8000c1e1900 */
[----:B--2---:R-:W3:Y:S04]  /*00e0*/  LDG.E R0, desc[UR6][R4.64] ;  /* 0x0000000604007981 */ /* 0x004ee8000c1e1900 */
[----:B------:R-:W2:Y:S04]  /*00f0*/  LDG.E R9, desc[UR6][R4.64+0x4] ;  /* 0x0000040604097981 */ /* 0x000ea8000c1e1900 */
[----:B------:R-:W2:Y:S04]  /*0100*/  LDG.E R8, desc[UR6][R6.64+-0x8] ;  /* 0xfffff80606087981 */ /* 0x000ea8000c1e1900 */
[----:B------:R-:W4:Y:S04]  /*0110*/  LDG.E R11, desc[UR6][R4.64+0x8] ;  /* 0x00000806040b7981 */ /* 0x000f28000c1e1900 */
[----:B------:R-:W4:Y:S04]  /*0120*/  LDG.E R10, desc[UR6][R6.64+-0x4] ;  /* 0xfffffc06060a7981 */ /* 0x000f28000c1e1900 */
[----:B------:R-:W5:Y:S04]  /*0130*/  LDG.E R13, desc[UR6][R4.64+0xc] ;  /* 0x00000c06040d7981 */ /* 0x000f68000c1e1900 */
[----:B------:R-:W5:Y:S04]  /*0140*/  LDG.E R12, desc[UR6][R6.64] ;  /* 0x00000006060c7981 */ /* 0x000f68000c1e1900 */
[----:B------:R-:W5:Y:S04]  /*0150*/  LDG.E R15, desc[UR6][R4.64+0x10] ;  /* 0x00001006040f7981 */ /* 0x000f68000c1e1900 */
[----:B------:R-:W5:Y:S04]  /*0160*/  LDG.E R14, desc[UR6][R6.64+0x4] ;  /* 0x00000406060e7981 */ /* 0x000f68000c1e1900 */
[----:B------:R-:W5:Y:S04]  /*0170*/  LDG.E R17, desc[UR6][R4.64+0x14] ;  /* 0x0000140604117981 */ /* 0x000f68000c1e1900 */
[----:B------:R-:W5:Y:S04]  /*0180*/  LDG.E R16, desc[UR6][R6.64+0x8] ;  /* 0x0000080606107981 */ /* 0x000f68000c1e1900 */
[----:B------:R-:W5:Y:S04]  /*0190*/  LDG.E R18, desc[UR6][R6.64+0xc] ;  /* 0x00000c0606127981 */ /* 0x000f68000c1e1900 */
[----:B------:R-:W5:Y:S01]  /*01a0*/  LDG.E R19, desc[UR6][R4.64+0x18] ;  /* 0x0000180604137981 */ /* 0x000f62000c1e1900 */
[----:B------:R-:W-:Y:S01]  /*01b0*/  BSSY.RECONVERGENT B1, `(.L_x_15) ;  /* 0x0000013000017945 */ /* 0x000fe20003800200 */
[----:B---3--:R-:W-:-:S04]  /*01c0*/  FFMA R0, R0, R3, RZ ;  /* 0x0000000300007223 */ /* 0x008fc800000000ff */
[----:B--2---:R-:W-:-:S04]  /*01d0*/  FFMA R0, R9, R8, R0 ;  /* 0x0000000809007223 */ /* 0x004fc80000000000 */
[----:B----4-:R-:W-:-:S04]  /*01e0*/  FFMA R0, R11, R10, R0 ;  /* 0x0000000a0b007223 */ /* 0x010fc80000000000 */
[----:B-----5:R-:W-:-:S04]  /*01f0*/  FFMA R0, R13, R12, R0 ;  /* 0x0000000c0d007223 */ /* 0x020fc80000000000 */
[----:B------:R-:W-:Y:S01]  /*0200*/  FFMA R0, R15, R14, R0 ;  /* 0x0000000e0f007223 */ /* 0x000fe20000000000 */
[----:B------:R-:W-:Y:S02]  /*0210*/  IMAD.MOV.U32 R8, RZ, RZ, 0x3e124925 ;  /* 0x3e124925ff087424 */ /* 0x000fe400078e00ff */
[----:B------:R-:W-:Y:S02]  /*0220*/  IMAD.MOV.U32 R3, RZ, RZ, 0x40e00000 ;  /* 0x40e00000ff037424 */ /* 0x000fe400078e00ff */
[----:B------:R-:W-:Y:S02]  /*0230*/  FFMA R0, R17, R16, R0 ;  /* 0x0000001011007223 */ /* 0x000fe40000000000 */
[----:B------:R-:W-:Y:S02]  /*0240*/  FFMA R3, R8, -R3, 1 ;  /* 0x3f80000008037423 */ /* 0x000fe40000000803 */
[----:B------:R-:W-:-:S04]  /*0250*/  FFMA R0, R19, R18, R0 ;  /* 0x0000001213007223 */ /* 0x000fc80000000000 */
[----:B------:R-:W0:Y:S01]  /*0260*/  FCHK P0, R0, 7 ;  /* 0x40e0000000007902 */ /* 0x000e220000000000 */
[----:B------:R-:W-:-:S04]  /*0270*/  FFMA R3, R3, R8, 0.14285714924335479736 ;  /* 0x3e12492503037423 */ /* 0x000fc80000000008 */
[----:B------:R-:W-:-:S04]  /*0280*/  FFMA R4, R0, R3, RZ ;  /* 0x0000000300047223 */ /* 0x000fc800000000ff */
[----:B------:R-:W-:-:S04]  /*0290*/  FFMA R5, R4, -7, R0 ;  /* 0xc0e0000004057823 */ /* 0x000fc80000000000 */
[----:B------:R-:W-:Y:S01]  /*02a0*/  FFMA R7, R3, R5, R4 ;  /* 0x0000000503077223 */ /* 0x000fe20000000004 */
[----:B0-----:R-:W-:Y:S06]  /*02b0*/  @!P0 BRA `(.L_x_16) ;  /* 0x0000000000088947 */ /* 0x001fec0003800000 */
[----:B------:R-:W-:-:S07]  /*02c0*/  MOV R4, 0x2e0 ;  /* 0x000002e000047802 */ /* 0x000fce0000000f00 */
[----:B------:R-:W-:Y:S05]  /*02d0*/  CALL.REL.NOINC `($__internal_1_$__cuda_sm3x_div_rn_noftz_f32_slowpath) ;  /* 0x0000000000147944 */ /* 0x000fea0003c00000 */
.L_x_16:
[----:B------:R-:W-:Y:S05]  /*02e0*/  BSYNC.RECONVERGENT B1 ;  /* 0x0000000000017941 */ /* 0x000fea0003800200 */
.L_x_15:
[----:B------:R-:W0:Y:S02]  /*02f0*/  LDC.64 R4, c[0x0][0x398] ;  /* 0x0000e600ff047b82 */ /* 0x000e240000000a00 */
[----:B0-----:R-:W-:-:S05]  /*0300*/  IMAD.WIDE R2, R2, 0x4, R4 ;  /* 0x0000000402027825 */ /* 0x001fca00078e0204 */
[----:B------:R-:W-:Y:S01]  /*0310*/  STG.E desc[UR6][R2.64], R7 ;  /* 0x0000000702007986 */ /* 0x000fe2000c101906 */
[----:B------:R-:W-:Y:S05]  /*0320*/  EXIT ;  /* 0x000000000000794d */ /* 0x000fea0003800000 */
        .weak           $__internal_1_$__cuda_sm3x_div_rn_noftz_f32_slowpath
        .type           $__internal_1_$__cuda_sm3x_div_rn_noftz_f32_slowpath,@function
        .size           $__internal_1_$__cuda_sm3x_div_rn_noftz_f32_slowpath,(.L_x_31 - $__internal_1_$__cuda_sm3x_div_rn_noftz_f32_slowpath)
$__internal_1_$__cuda_sm3x_div_rn_noftz_f32_slowpath:
[--C-:B------:R-:W-:Y:S01]  /*0330*/  SHF.R.U32.HI R3, RZ, 0x17, R0.reuse ;  /* 0x00000017ff037819 */ /* 0x100fe20000011600 */
[----:B------:R-:W-:Y:S04]  /*0340*/  BSSY.RECONVERGENT B0, `(.L_x_17) ;  /* 0x000005c000007945 */ /* 0x000fe80003800200 */
[----:B------:R-:W-:Y:S01]  /*0350*/  BSSY.RELIABLE B2, `(.L_x_18) ;  /* 0x000001a000027945 */ /* 0x000fe20003800100 */
[----:B------:R-:W-:Y:S01]  /*0360*/  IMAD.MOV.U32 R5, RZ, RZ, R0 ;  /* 0x000000ffff057224 */ /* 0x000fe200078e0000 */
[----:B------:R-:W-:-:S04]  /*0370*/  LOP3.LUT R3, R3, 0xff, RZ, 0xc0, !PT ;  /* 0x000000ff03037812 */ /* 0x000fc800078ec0ff */
[----:B------:R-:W-:-:S04]  /*0380*/  IADD3 R7, PT, PT, R3, -0x1, RZ ;  /* 0xffffffff03077810 */ /* 0x000fc80007ffe0ff */
        /* <DEDUP_REMOVED lines=19> */
[----:B------:R-:W-:Y:S01]  /*04c0*/  @P0 MOV R6, RZ ;  /* 0x000000ff00060202 */ /* 0x000fe20000000f00 */
[----:B------:R-:W-:Y:S01]  /*04d0*/  @!P0 FFMA R5, R0, 1.84467440737095516160e+19, RZ ;  /* 0x5f80000000058823 */ /* 0x000fe200000000ff */
[----:B------:R-:W-:-:S07]  /*04e0*/  @!P0 IMAD.MOV.U32 R6, RZ, RZ, -0x40 ;  /* 0xffffffc0ff068424 */ /* 0x000fce00078e00ff */
.L_x_19:
[----:B------:R-:W-:Y:S05]  /*04f0*/  BSYNC.RELIABLE B2 ;  /* 0x0000000000027941 */ /* 0x000fea0003800100 */
.L_x_18:
        /* <DEDUP_REMOVED lines=16> */
[----:B------:R-:W-:-:S04]  /*0600*/  LOP3.LUT R0, R0, 0xff, RZ, 0xc0, !PT ;  /* 0x000000ff00007812 */ /* 0x000fc800078ec0ff */
[----:B------:R-:W-:-:S05]  /*0610*/  IADD3 R10, PT, PT, R0, R6, RZ ;  /* 0x00000006000a7210 */ /* 0x000fca0007ffe0ff */
        /* <DEDUP_REMOVED lines=11> */
[C---:B------:R-:W-:Y:S01]  /*06d0*/  VIADD R6, R10.reuse, 0x20 ;  /* 0x000000200a067836 */ /* 0x040fe20000000000 */
[C---:B------:R-:W-:Y:S02]  /*06e0*/  ISETP.NE.AND P2, PT, R10.reuse, RZ, PT ;  /* 0x000000ff0a00720c */ /* 0x040fe40003f45270 */
[----:B------:R-:W-:Y:S02]  /*06f0*/  ISETP.NE.AND P1, PT, R10, RZ, PT ;  /* 0x000000ff0a00720c */ /* 0x000fe40003f25270 */
[----:B------:R-:W-:Y:S01]  /*0700*/  LOP3.LUT R3, R0, 0x7fffff, RZ, 0xc0, !PT ;  /* 0x007fffff00037812 */ /* 0x000fe200078ec0ff */
[CCC-:B------:R-:W-:Y:S01]  /*0710*/  FFMA.RP R0, R7.reuse, R9.reuse, R8.reuse ;  /* 0x0000000907007223 */ /* 0x1c0fe20000008008 */
[----:B------:R-:W-:Y:S01]  /*0720*/  FFMA.RM R7, R7, R9, R8 ;  /* 0x0000000907077223 */ /* 0x000fe20000004008 */
[----:B------:R-:W-:Y:S02]  /*0730*/  IADD3 R8, PT, PT, -R10, RZ, RZ ;  /* 0x000000ff0a087210 */ /* 0x000fe40007ffe1ff */
[----:B------:R-:W-:-:S02]  /*0740*/  LOP3.LUT R3, R3, 0x800000, RZ, 0xfc, !PT ;  /* 0x0080000003037812 */ /* 0x000fc400078efcff */
[----:B------:R-:W-:Y:S02]  /*0750*/  FSETP.NEU.FTZ.AND P0, PT, R0, R7, PT ;  /* 0x000000070000720b */ /* 0x000fe40003f1d000 */
[----:B------:R-:W-:Y:S02]  /*0760*/  SHF.L.U32 R6, R3, R6, RZ ;  /* 0x0000000603067219 */ /* 0x000fe400000006ff */
        /* <DEDUP_REMOVED lines=11> */
.L_x_26:
[----:B------:R-:W-:-:S04]  /*0820*/  LOP3.LUT R5, R5, 0x80000000, RZ, 0xc0, !PT ;  /* 0x8000000005057812 */ /* 0x000fc800078ec0ff */
[----:B------:R-:W-:Y:S01]  /*0830*/  LOP3.LUT R5, R5, 0x7f800000, RZ, 0xfc, !PT ;  /* 0x7f80000005057812 */ /* 0x000fe200078efcff */
[----:B------:R-:W-:Y:S06]  /*0840*/  BRA `(.L_x_27) ;  /* 0x0000000000047947 */ /* 0x000fec0003800000 */
.L_x_25:
[----:B------:R-:W-:-:S07]  /*0850*/  IMAD R5, R6, 0x800000, R5 ;  /* 0x0080000006057824 */ /* 0x000fce00078e0205 */
.L_x_27:
[----:B------:R-:W-:Y:S05]  /*0860*/  BSYNC.RECONVERGENT B2 ;  /* 0x0000000000027941 */ /* 0x000fea0003800200 */
.L_x_24:
[----:B------:R-:W-:Y:S05]  /*0870*/  BRA `(.L_x_28) ;  /* 0x0000000000207947 */ /* 0x000fea0003800000 */
.L_x_23:
[----:B------:R-:W-:-:S04]  /*0880*/  LOP3.LUT R5, R6, 0x80000000, R5, 0x48, !PT ;  /* 0x8000000006057812 */ /* 0x000fc800078e4805 */
[----:B------:R-:W-:Y:S01]  /*0890*/  LOP3.LUT R5, R5, 0x7f800000, RZ, 0xfc, !PT ;  /* 0x7f80000005057812 */ /* 0x000fe200078efcff */
[----:B------:R-:W-:Y:S06]  /*08a0*/  BRA `(.L_x_28) ;  /* 0x0000000000147947 */ /* 0x000fec0003800000 */
.L_x_22:
[----:B------:R-:W-:Y:S01]  /*08b0*/  LOP3.LUT R5, R6, 0x80000000, R5, 0x48, !PT ;  /* 0x8000000006057812 */ /* 0x000fe200078e4805 */
[----:B------:R-:W-:Y:S06]  /*08c0*/  BRA `(.L_x_28) ;  /* 0x00000000000c7947 */ /* 0x000fec0003800000 */
.L_x_21:
[----:B------:R-:W0:Y:S01]  /*08d0*/  MUFU.RSQ R5, -QNAN ;  /* 0xffc0000000057908 */ /* 0x000e220000001400 */
[----:B------:R-:W-:Y:S05]  /*08e0*/  BRA `(.L_x_28) ;  /* 0x0000000000047947 */ /* 0x000fea0003800000 */
.L_x_20:
[----:B------:R-:W-:-:S07]  /*08f0*/  FADD.FTZ R5, R0, 7 ;  /* 0x40e0000000057421 */ /* 0x000fce0000010000 */
.L_x_28:
[----:B------:R-:W-:Y:S05]  /*0900*/  BSYNC.RECONVERGENT B0 ;  /* 0x0000000000007941 */ /* 0x000fea0003800200 */
.L_x_17:
[----:B0-----:R-:W-:Y:S01]  /*0910*/  MOV R7, R5 ;  /* 0x0000000500077202 */ /* 0x001fe20000000f00 */
[----:B------:R-:W-:-:S04]  /*0920*/  IMAD.MOV.U32 R5, RZ, RZ, 0x0 ;  /* 0x00000000ff057424 */ /* 0x000fc800078e00ff */
[----:B------:R-:W-:Y:S05]  /*0930*/  RET.REL.NODEC R4 `(_Z17applyStencil1D_V4iiPKfPfS1_) ;  /* 0xfffffff404b07950 */ /* 0x000fea0003c3ffff */
.L_x_29:
        /* <DEDUP_REMOVED lines=12> */
.L_x_31:


//--------------------- .nv.shared._Z17applyStencil1D_V5iiPKfPfS1_ --------------------------
	.section	.nv.shared._Z17applyStencil1D_V5iiPKfPfS1_,"aw",@nobits
	.sectionflags	@""
	.align	16
	.zero		1024


//--------------------- .nv.shared.reserved.0     --------------------------
	.section	.nv.shared.reserved.0,"aw",@nobits
	.weak		__nv_reservedSMEM_offset_0_alias
	.size		__nv_reservedSMEM_offset_0_alias, 0, 64
	.other		__nv_reservedSMEM_offset_0_alias,@"STO_CUDA_RESERVED_SHARED STV_DEFAULT"
__nv_reservedSMEM_offset_0_alias:
	.zero		0
	.zero		64


//--------------------- .nv.shared._Z17applyStencil1D_V4iiPKfPfS1_ --------------------------
	.section	.nv.shared._Z17applyStencil1D_V4iiPKfPfS1_,"aw",@nobits
	.sectionflags	@""
	.align	16
	.zero		1024


//--------------------- .nv.constant0._Z17applyStencil1D_V5iiPKfPfS1_ --------------------------
	.section	.nv.constant0._Z17applyStencil1D_V5iiPKfPfS1_,"a",@progbits
	.sectionflags	@""
	.align	4
.nv.constant0._Z17applyStencil1D_V5iiPKfPfS1_:
	.zero		928


//--------------------- .nv.constant0._Z17applyStencil1D_V4iiPKfPfS1_ --------------------------
	.section	.nv.constant0._Z17applyStencil1D_V4iiPKfPfS1_,"a",@progbits
	.sectionflags	@""
	.align	4
.nv.constant0._Z17applyStencil1D_V4iiPKfPfS1_:
	.zero		928


//--------------------- SYMBOLS --------------------------

	.type		.nv.reservedSmem.offset0,@object
	.size		.nv.reservedSmem.offset0,0x4
	.type		.nv.reservedSmem.cap,@object
	.size		.nv.reservedSmem.cap,0x4
